//
// Generated by NVIDIA NVVM Compiler
//
// Compiler Build ID: CL-36424714
// Cuda compilation tools, release 13.0, V13.0.88
// Based on NVVM 20.0.0
//

.version 9.0
.target sm_100
.address_size 64

	// .globl	kernexec

.visible .entry kernexec(
	.param .f64 kernexec_param_0,
	.param .f64 kernexec_param_1,
	.param .u64 .ptr .align 1 kernexec_param_2,
	.param .u64 .ptr .align 1 kernexec_param_3
)
{
	.reg .pred 	%p<5>;
	.reg .b32 	%r<20>;
	.reg .b64 	%rd<8>;
	.reg .b64 	%fd<14>;

	ld.param.f64 	%fd8, [kernexec_param_0];
	ld.param.f64 	%fd9, [kernexec_param_1];
	ld.param.u64 	%rd3, [kernexec_param_2];
	ld.param.u64 	%rd4, [kernexec_param_3];
	mov.u32 	%r11, %ctaid.x;
	mov.u32 	%r1, %ntid.x;
	mov.u32 	%r12, %tid.x;
	mad.lo.s32 	%r2, %r11, %r1, %r12;
	mov.u32 	%r13, %ctaid.y;
	mov.u32 	%r3, %ntid.y;
	mov.u32 	%r14, %tid.y;
	mad.lo.s32 	%r18, %r13, %r3, %r14;
	cvt.rn.f64.u32 	%fd12, %r18;
	setp.leu.f64 	%p1, %fd8, %fd12;
	@%p1 bra 	$L__BB0_6;
	cvt.rn.f64.s32 	%fd2, %r2;
	mov.u32 	%r15, %nctaid.y;
	mul.lo.s32 	%r5, %r3, %r15;
	mov.u32 	%r16, %nctaid.x;
	mul.lo.s32 	%r6, %r1, %r16;
	cvta.to.global.u64 	%rd1, %rd3;
	cvta.to.global.u64 	%rd2, %rd4;
$L__BB0_2:
	setp.leu.f64 	%p2, %fd9, %fd2;
	@%p2 bra 	$L__BB0_5;
	mul.f64 	%fd4, %fd9, %fd12;
	mov.f64 	%fd13, %fd2;
	mov.u32 	%r19, %r2;
$L__BB0_4:
	add.f64 	%fd10, %fd4, %fd13;
	cvt.rzi.s32.f64 	%r17, %fd10;
	mul.wide.s32 	%rd5, %r17, 8;
	add.s64 	%rd6, %rd1, %rd5;
	ld.global.f64 	%fd11, [%rd6];
	add.s64 	%rd7, %rd2, %rd5;
	st.global.f64 	[%rd7], %fd11;
	add.s32 	%r19, %r19, %r5;
	cvt.rn.f64.s32 	%fd13, %r19;
	setp.gt.f64 	%p3, %fd9, %fd13;
	@%p3 bra 	$L__BB0_4;
$L__BB0_5:
	add.s32 	%r18, %r18, %r6;
	cvt.rn.f64.s32 	%fd12, %r18;
	setp.gt.f64 	%p4, %fd8, %fd12;
	@%p4 bra 	$L__BB0_2;
$L__BB0_6:
	ret;

}


// ===== COMPILED SASS (sm_100) =====

	.target	sm_100

	.elftype	@"ET_EXEC"


//--------------------- .note.nv.tkinfo           --------------------------
	.section	.note.nv.tkinfo,"",@"SHT_NOTE"
	.sectionflags	@"SHF_NOTE_NV_TKINFO"
	.tkinfo
        /*0018*/ 	.word	0x00000002
        /*0030*/ 	.string	""
        /*0030*/ 	.string	"ptxas"
        /*0030*/ 	.string	"Cuda compilation tools, release 13.0, V13.0.88"
        /*0030*/ 	.string	"Build cuda_13.0.r13.0/compiler.36424714_0"
        /*0030*/ 	.string	"-arch sm_100 -m 64 "



//--------------------- .note.nv.cuinfo           --------------------------
	.section	.note.nv.cuinfo,"",@"SHT_NOTE"
	.sectionflags	@"SHF_NOTE_NV_CUINFO"
        /*0018*/ 	.short	0x0002
        /*001a*/ 	.short	0x0064
        /*001c*/ 	.short	0x0082
	.zero		2


//--------------------- .nv.info                  --------------------------
	.section	.nv.info,"",@"SHT_CUDA_INFO"
	.align	4


	//----- nvinfo : EIATTR_REGCOUNT
	.align		4
        /*0000*/ 	.byte	0x04, 0x2f
        /*0002*/ 	.short	(.L_1 - .L_0)
	.align		4
.L_0:
        /*0004*/ 	.word	index@(kernexec)
        /*0008*/ 	.word	0x0000001c


	//----- nvinfo : EIATTR_FRAME_SIZE
	.align		4
.L_1:
        /*000c*/ 	.byte	0x04, 0x11
        /*000e*/ 	.short	(.L_3 - .L_2)
	.align		4
.L_2:
        /*0010*/ 	.word	index@(kernexec)
        /*0014*/ 	.word	0x00000000


	//----- nvinfo : EIATTR_MIN_STACK_SIZE
	.align		4
.L_3:
        /*0018*/ 	.byte	0x04, 0x12
        /*001a*/ 	.short	(.L_5 - .L_4)
	.align		4
.L_4:
        /*001c*/ 	.word	index@(kernexec)
        /*0020*/ 	.word	0x00000000
.L_5:


//--------------------- .nv.compat                --------------------------
	.section	.nv.compat,"",@"SHT_CUDA_COMPAT_INFO"
	.align	4
        /*0000*/ 	.byte	0x02, 0x09, 0x00, 0x00, 0x02, 0x02, 0x01, 0x00, 0x02, 0x05, 0x05, 0x00, 0x03, 0x07, 0x01, 0x01
        /*0010*/ 	.byte	0x02, 0x03, 0x00, 0x00, 0x02, 0x06, 0x01, 0x00, 0x04, 0x0b, 0x08, 0x00, 0x01, 0x00, 0x00, 0x00
        /*0020*/ 	.byte	0x00, 0x00, 0x00, 0x00


//--------------------- .nv.info.kernexec         --------------------------
	.section	.nv.info.kernexec,"",@"SHT_CUDA_INFO"
	.sectionflags	@""
	.align	4


	//----- nvinfo : EIATTR_CUDA_API_VERSION
	.align		4
        /*0000*/ 	.byte	0x04, 0x37
        /*0002*/ 	.short	(.L_7 - .L_6)
.L_6:
        /*0004*/ 	.word	0x00000082


	//----- nvinfo : EIATTR_KPARAM_INFO
	.align		4
.L_7:
        /*0008*/ 	.byte	0x04, 0x17
        /*000a*/ 	.short	(.L_9 - .L_8)
.L_8:
        /*000c*/ 	.word	0x00000000
        /*0010*/ 	.short	0x0003
        /*0012*/ 	.short	0x0018
        /*0014*/ 	.byte	0x00, 0xf5, 0x21, 0x00


	//----- nvinfo : EIATTR_KPARAM_INFO
	.align		4
.L_9:
        /*0018*/ 	.byte	0x04, 0x17
        /*001a*/ 	.short	(.L_11 - .L_10)
.L_10:
        /*001c*/ 	.word	0x00000000
        /*0020*/ 	.short	0x0002
        /*0022*/ 	.short	0x0010
        /*0024*/ 	.byte	0x00, 0xf5, 0x21, 0x00


	//----- nvinfo : EIATTR_KPARAM_INFO
	.align		4
.L_11:
        /*0028*/ 	.byte	0x04, 0x17
        /*002a*/ 	.short	(.L_13 - .L_12)
.L_12:
        /*002c*/ 	.word	0x00000000
        /*0030*/ 	.short	0x0001
        /*0032*/ 	.short	0x0008
        /*0034*/ 	.byte	0x00, 0xf0, 0x21, 0x00


	//----- nvinfo : EIATTR_KPARAM_INFO
	.align		4
.L_13:
        /*0038*/ 	.byte	0x04, 0x17
        /*003a*/ 	.short	(.L_15 - .L_14)
.L_14:
        /*003c*/ 	.word	0x00000000
        /*0040*/ 	.short	0x0000
        /*0042*/ 	.short	0x0000
        /*0044*/ 	.byte	0x00, 0xf0, 0x21, 0x00


	//----- nvinfo : EIATTR_SPARSE_MMA_MASK
	.align		4
.L_15:
        /*0048*/ 	.byte	0x03, 0x50
        /*004a*/ 	.short	0x0000


	//----- nvinfo : EIATTR_MAXREG_COUNT
	.align		4
        /*004c*/ 	.byte	0x03, 0x1b
        /*004e*/ 	.short	0x00ff


	//----- nvinfo : EIATTR_MERCURY_ISA_VERSION
	.align		4
        /*0050*/ 	.byte	0x03, 0x5f
        /*0052*/ 	.short	0x0101


	//----- nvinfo : EIATTR_VRC_CTA_INIT_COUNT
	.align		4
        /*0054*/ 	.byte	0x02, 0x4a
	.zero		1
	.zero		1


	//----- nvinfo : EIATTR_EXIT_INSTR_OFFSETS
	.align		4
        /*0058*/ 	.byte	0x04, 0x1c
        /*005a*/ 	.short	(.L_17 - .L_16)


	//   ....[0]....
.L_16:
        /*005c*/ 	.word	0x000000c0


	//   ....[1]....
        /*0060*/ 	.word	0x000002e0


	//----- nvinfo : EIATTR_CRS_STACK_SIZE
	.align		4
.L_17:
        /*0064*/ 	.byte	0x04, 0x1e
        /*0066*/ 	.short	(.L_19 - .L_18)
.L_18:
        /*0068*/ 	.word	0x00000000


	//----- nvinfo : EIATTR_CBANK_PARAM_SIZE
	.align		4
.L_19:
        /*006c*/ 	.byte	0x03, 0x19
        /*006e*/ 	.short	0x0020


	//----- nvinfo : EIATTR_PARAM_CBANK
	.align		4
        /*0070*/ 	.byte	0x04, 0x0a
        /*0072*/ 	.short	(.L_21 - .L_20)
	.align		4
.L_20:
        /*0074*/ 	.word	index@(.nv.constant0.kernexec)
        /*0078*/ 	.short	0x0380
        /*007a*/ 	.short	0x0020


	//----- nvinfo : EIATTR_SW_WAR
	.align		4
.L_21:
        /*007c*/ 	.byte	0x04, 0x36
        /*007e*/ 	.short	(.L_23 - .L_22)
.L_22:
        /*0080*/ 	.word	0x00000008
.L_23:


//--------------------- .nv.callgraph             --------------------------
	.section	.nv.callgraph,"",@"SHT_CUDA_CALLGRAPH"
	.align	4
	.sectionentsize	8
	.align		4
        /*0000*/ 	.word	0x00000000
	.align		4
        /*0004*/ 	.word	0xffffffff
	.align		4
        /*0008*/ 	.word	0x00000000
	.align		4
        /*000c*/ 	.word	0xfffffffe
	.align		4
        /*0010*/ 	.word	0x00000000
	.align		4
        /*0014*/ 	.word	0xfffffffd
	.align		4
        /*0018*/ 	.word	0x00000000
	.align		4
        /*001c*/ 	.word	0xfffffffc


//--------------------- .text.kernexec            --------------------------
	.section	.text.kernexec,"ax",@progbits
	.align	128
        .global         kernexec
        .type           kernexec,@function
        .size           kernexec,(.L_x_5 - kernexec)
        .other          kernexec,@"STO_CUDA_ENTRY STV_DEFAULT"
kernexec:
.text.kernexec:
[----:B------:R-:W-:Y:S01]  /*0000*/  LDC R1, c[0x0][0x37c] ;  /* 0x0000df00ff017b82 */ /* 0x000fe20000000800 */
[----:B------:R-:W0:Y:S07]  /*0010*/  S2R R0, SR_TID.Y ;  /* 0x0000000000007919 */ /* 0x000e2e0000002200 */
[----:B------:R-:W1:Y:S01]  /*0020*/  LDC R19, c[0x0][0x360] ;  /* 0x0000d800ff137b82 */ /* 0x000e620000000800 */
[----:B------:R-:W2:Y:S01]  /*0030*/  LDCU.64 UR6, c[0x0][0x380] ;  /* 0x00007000ff0677ac */ /* 0x000ea20008000a00 */
[----:B------:R-:W1:Y:S06]  /*0040*/  S2R R14, SR_TID.X ;  /* 0x00000000000e7919 */ /* 0x000e6c0000002100 */
[----:B------:R-:W0:Y:S08]  /*0050*/  S2UR UR4, SR_CTAID.Y ;  /* 0x00000000000479c3 */ /* 0x000e300000002600 */
[----:B------:R-:W0:Y:S02]  /*0060*/  LDC R15, c[0x0][0x364] ;  /* 0x0000d900ff0f7b82 */ /* 0x000e240000000800 */
[----:B0-----:R-:W-:-:S06]  /*0070*/  IMAD R0, R15, UR4, R0 ;  /* 0x000000040f007c24 */ /* 0x001fcc000f8e0200 */
[----:B------:R-:W1:Y:S01]  /*0080*/  S2UR UR4, SR_CTAID.X ;  /* 0x00000000000479c3 */ /* 0x000e620000002500 */
[----:B------:R-:W2:Y:S02]  /*0090*/  I2F.F64.U32 R4, R0 ;  /* 0x0000000000047312 */ /* 0x000ea40000201800 */
[----:B--2---:R-:W-:Y:S01]  /*00a0*/  DSETP.GEU.AND P0, PT, R4, UR6, PT ;  /* 0x0000000604007e2a */ /* 0x004fe2000bf0e000 */
[----:B-1----:R-:W-:-:S13]  /*00b0*/  IMAD R14, R19, UR4, R14 ;  /* 0x00000004130e7c24 */ /* 0x002fda000f8e020e */
[----:B------:R-:W-:Y:S05]  /*00c0*/  @P0 EXIT ;  /* 0x000000000000094d */ /* 0x000fea0003800000 */
[----:B------:R-:W0:Y:S01]  /*00d0*/  LDCU UR4, c[0x0][0x374] ;  /* 0x00006e80ff0477ac */ /* 0x000e220008000800 */
[----:B------:R1:W2:Y:S01]  /*00e0*/  I2F.F64 R2, R14 ;  /* 0x0000000e00027312 */ /* 0x0002a20000201c00 */
[----:B------:R-:W3:Y:S01]  /*00f0*/  LDCU UR5, c[0x0][0x370] ;  /* 0x00006e00ff0577ac */ /* 0x000ee20008000800 */
[----:B------:R-:W4:Y:S01]  /*0100*/  LDCU.64 UR6, c[0x0][0x358] ;  /* 0x00006b00ff0677ac */ /* 0x000f220008000a00 */
[----:B0-----:R-:W-:Y:S02]  /*0110*/  IMAD R15, R15, UR4, RZ ;  /* 0x000000040f0f7c24 */ /* 0x001fe4000f8e02ff */
[----:B-123--:R-:W-:-:S07]  /*0120*/  IMAD R19, R19, UR5, RZ ;  /* 0x0000000513137c24 */ /* 0x00efce000f8e02ff */
.L_x_3:
[----:B------:R-:W0:Y:S01]  /*0130*/  LDC.64 R6, c[0x0][0x388] ;  /* 0x0000e200ff067b82 */ /* 0x000e220000000a00 */
[----:B------:R-:W-:Y:S01]  /*0140*/  IADD3 R0, PT, PT, R19, R0, RZ ;  /* 0x0000000013007210 */ /* 0x000fe20007ffe0ff */
[----:B------:R-:W-:Y:S03]  /*0150*/  BSSY.RECONVERGENT B0, `(.L_x_0) ;  /* 0x0000015000007945 */ /* 0x000fe60003800200 */
[----:B------:R-:W1:Y:S03]  /*0160*/  I2F.F64 R8, R0 ;  /* 0x0000000000087312 */ /* 0x000e660000201c00 */
[----:B------:R-:W1:Y:S01]  /*0170*/  LDC.64 R10, c[0x0][0x380] ;  /* 0x0000e000ff0a7b82 */ /* 0x000e620000000a00 */
[----:B0-----:R-:W-:Y:S02]  /*0180*/  DSETP.GEU.AND P1, PT, R2, R6, PT ;  /* 0x000000060200722a */ /* 0x001fe40003f2e000 */
[----:B-1----:R-:W-:-:S12]  /*0190*/  DSETP.GEU.AND P0, PT, R8, R10, PT ;  /* 0x0000000a0800722a */ /* 0x002fd80003f0e000 */
[----:B--2---:R-:W-:Y:S05]  /*01a0*/  @P1 BRA `(.L_x_1) ;  /* 0x00000000003c1947 */ /* 0x004fea0003800000 */
[----:B------:R-:W0:Y:S01]  /*01b0*/  LDC.64 R10, c[0x0][0x390] ;  /* 0x0000e400ff0a7b82 */ /* 0x000e220000000a00 */
[----:B------:R-:W-:Y:S02]  /*01c0*/  MOV R18, R14 ;  /* 0x0000000e00127202 */ /* 0x000fe40000000f00 */
[----:B------:R-:W-:Y:S02]  /*01d0*/  MOV R16, R2 ;  /* 0x0000000200107202 */ /* 0x000fe40000000f00 */
[----:B------:R-:W-:-:S03]  /*01e0*/  MOV R17, R3 ;  /* 0x0000000300117202 */ /* 0x000fc60000000f00 */
[----:B------:R-:W1:Y:S04]  /*01f0*/  LDC.64 R12, c[0x0][0x398] ;  /* 0x0000e600ff0c7b82 */ /* 0x000e680000000a00 */
.L_x_2:
[----:B------:R-:W-:-:S10]  /*0200*/  DFMA R22, R4, R6, R16 ;  /* 0x000000060416722b */ /* 0x000fd40000000010 */
[----:B------:R-:W0:Y:S02]  /*0210*/  F2I.F64.TRUNC R23, R22 ;  /* 0x0000001600177311 */ /* 0x000e24000030d100 */
[----:B0-2---:R-:W-:-:S06]  /*0220*/  IMAD.WIDE R20, R23, 0x8, R10 ;  /* 0x0000000817147825 */ /* 0x005fcc00078e020a */
[----:B----4-:R-:W2:Y:S01]  /*0230*/  LDG.E.64 R20, desc[UR6][R20.64] ;  /* 0x0000000614147981 */ /* 0x010ea2000c1e1b00 */
[----:B------:R-:W-:Y:S01]  /*0240*/  IADD3 R18, PT, PT, R15, R18, RZ ;  /* 0x000000120f127210 */ /* 0x000fe20007ffe0ff */
[----:B-1----:R-:W-:-:S03]  /*0250*/  IMAD.WIDE R24, R23, 0x8, R12 ;  /* 0x0000000817187825 */ /* 0x002fc600078e020c */
[----:B------:R-:W0:Y:S02]  /*0260*/  I2F.F64 R16, R18 ;  /* 0x0000001200107312 */ /* 0x000e240000201c00 */
[----:B0-----:R-:W-:Y:S01]  /*0270*/  DSETP.GEU.AND P1, PT, R16, R6, PT ;  /* 0x000000061000722a */ /* 0x001fe20003f2e000 */
[----:B--2---:R2:W-:-:S13]  /*0280*/  STG.E.64 desc[UR6][R24.64], R20 ;  /* 0x0000001418007986 */ /* 0x0045da000c101b06 */
[----:B------:R-:W-:Y:S05]  /*0290*/  @!P1 BRA `(.L_x_2) ;  /* 0xfffffffc00d89947 */ /* 0x000fea000383ffff */
.L_x_1:
[----:B----4-:R-:W-:Y:S05]  /*02a0*/  BSYNC.RECONVERGENT B0 ;  /* 0x0000000000007941 */ /* 0x010fea0003800200 */
.L_x_0:
[----:B------:R-:W-:Y:S02]  /*02b0*/  MOV R4, R8 ;  /* 0x0000000800047202 */ /* 0x000fe40000000f00 */
[----:B------:R-:W-:Y:S01]  /*02c0*/  MOV R5, R9 ;  /* 0x0000000900057202 */ /* 0x000fe20000000f00 */
[----:B------:R-:W-:Y:S06]  /*02d0*/  @!P0 BRA `(.L_x_3) ;  /* 0xfffffffc00948947 */ /* 0x000fec000383ffff */
[----:B------:R-:W-:Y:S05]  /*02e0*/  EXIT ;  /* 0x000000000000794d */ /* 0x000fea0003800000 */
.L_x_4:
[----:B------:R-:W-:-:S00]  /*02f0*/  BRA `(.L_x_4) ;  /* 0xfffffffc00fc7947 */ /* 0x000fc0000383ffff */
[----:B------:R-:W-:-:S00]  /*0300*/  NOP ;  /* 0x0000000000007918 */ /* 0x000fc00000000000 */
[----:B------:R-:W-:-:S00]  /*0310*/  NOP ;  /* 0x0000000000007918 */ /* 0x000fc00000000000 */
[----:B------:R-:W-:-:S00]  /*0320*/  NOP ;  /* 0x0000000000007918 */ /* 0x000fc00000000000 */
[----:B------:R-:W-:-:S00]  /*0330*/  NOP ;  /* 0x0000000000007918 */ /* 0x000fc00000000000 */
[----:B------:R-:W-:-:S00]  /*0340*/  NOP ;  /* 0x0000000000007918 */ /* 0x000fc00000000000 */
[----:B------:R-:W-:-:S00]  /*0350*/  NOP ;  /* 0x0000000000007918 */ /* 0x000fc00000000000 */
[----:B------:R-:W-:-:S00]  /*0360*/  NOP ;  /* 0x0000000000007918 */ /* 0x000fc00000000000 */
[----:B------:R-:W-:-:S00]  /*0370*/  NOP ;  /* 0x0000000000007918 */ /* 0x000fc00000000000 */
.L_x_5:


//--------------------- .nv.shared.reserved.0     --------------------------
	.section	.nv.shared.reserved.0,"aw",@nobits
	.weak		__nv_reservedSMEM_offset_0_alias
	.size		__nv_reservedSMEM_offset_0_alias, 0, 64
	.other		__nv_reservedSMEM_offset_0_alias,@"STO_CUDA_RESERVED_SHARED STV_DEFAULT"
__nv_reservedSMEM_offset_0_alias:
	.zero		0
	.zero		64


//--------------------- .nv.constant0.kernexec    --------------------------
	.section	.nv.constant0.kernexec,"a",@progbits
	.sectionflags	@""
	.align	4
.nv.constant0.kernexec:
	.zero		928


//--------------------- SYMBOLS --------------------------

	.type		.nv.reservedSmem.offset0,@object
	.size		.nv.reservedSmem.offset0,0x4
